	.headerflags	@"EF_CUDA_TEXMODE_UNIFIED EF_CUDA_64BIT_ADDRESS EF_CUDA_ACCELERATORS EF_CUDA_SM90 EF_CUDA_VIRTUAL_SM(EF_CUDA_SM90)"
	.elftype	@"ET_EXEC"


//--------------------- .nv.info                  --------------------------
	.section	.nv.info,"",@"SHT_CUDA_INFO"
	.align	4


	//----- nvinfo : EIATTR_REGCOUNT
	.align		4
        /*0000*/ 	.byte	0x04, 0x2f
        /*0002*/ 	.short	(.L_1 - .L_0)
	.align		4
.L_0:
        /*0004*/ 	.word	index@(triton_poi_fused_convolution_leaky_relu_11)
        /*0008*/ 	.word	0x0000000c


	//----- nvinfo : EIATTR_MIN_STACK_SIZE
	.align		4
.L_1:
        /*000c*/ 	.byte	0x04, 0x12
        /*000e*/ 	.short	(.L_3 - .L_2)
	.align		4
.L_2:
        /*0010*/ 	.word	index@(triton_poi_fused_convolution_leaky_relu_11)
        /*0014*/ 	.word	0x00000000


	//----- nvinfo : EIATTR_FRAME_SIZE
	.align		4
.L_3:
        /*0018*/ 	.byte	0x04, 0x11
        /*001a*/ 	.short	(.L_5 - .L_4)
	.align		4
.L_4:
        /*001c*/ 	.word	index@(triton_poi_fused_convolution_leaky_relu_11)
        /*0020*/ 	.word	0x00000000


	//----- nvinfo : EIATTR_MIN_STACK_SIZE
	.align		4
.L_5:
        /*0024*/ 	.byte	0x04, 0x12
        /*0026*/ 	.short	(.L_7 - .L_6)
	.align		4
.L_6:
        /*0028*/ 	.word	index@(triton_poi_fused_convolution_leaky_relu_11)
        /*002c*/ 	.word	0x00000000
.L_7:


//--------------------- .nv.info.triton_poi_fused_convolution_leaky_relu_11 --------------------------
	.section	.nv.info.triton_poi_fused_convolution_leaky_relu_11,"",@"SHT_CUDA_INFO"
	.sectionflags	@""
	.align	4


	//----- nvinfo : EIATTR_CUDA_API_VERSION
	.align		4
        /*0000*/ 	.byte	0x04, 0x37
        /*0002*/ 	.short	(.L_9 - .L_8)
.L_8:
        /*0004*/ 	.word	0x0000007c


	//----- nvinfo : EIATTR_KPARAM_INFO
	.align		4
.L_9:
        /*0008*/ 	.byte	0x04, 0x17
        /*000a*/ 	.short	(.L_11 - .L_10)
.L_10:
        /*000c*/ 	.word	0x00000000
        /*0010*/ 	.short	0x0002
        /*0012*/ 	.short	0x0010
        /*0014*/ 	.byte	0x00, 0xf0, 0x11, 0x00


	//----- nvinfo : EIATTR_KPARAM_INFO
	.align		4
.L_11:
        /*0018*/ 	.byte	0x04, 0x17
        /*001a*/ 	.short	(.L_13 - .L_12)
.L_12:
        /*001c*/ 	.word	0x00000000
        /*0020*/ 	.short	0x0001
        /*0022*/ 	.short	0x0008
        /*0024*/ 	.byte	0x00, 0xf4, 0x21, 0x00


	//----- nvinfo : EIATTR_KPARAM_INFO
	.align		4
.L_13:
        /*0028*/ 	.byte	0x04, 0x17
        /*002a*/ 	.short	(.L_15 - .L_14)
.L_14:
        /*002c*/ 	.word	0x00000000
        /*0030*/ 	.short	0x0000
        /*0032*/ 	.short	0x0000
        /*0034*/ 	.byte	0x00, 0xf4, 0x21, 0x00


	//----- nvinfo : EIATTR_SPARSE_MMA_MASK
	.align		4
.L_15:
        /*0038*/ 	.byte	0x03, 0x50
        /*003a*/ 	.short	0x0000


	//----- nvinfo : EIATTR_MAXREG_COUNT
	.align		4
        /*003c*/ 	.byte	0x03, 0x1b
        /*003e*/ 	.short	0x00ff


	//----- nvinfo : EIATTR_EXIT_INSTR_OFFSETS
	.align		4
        /*0040*/ 	.byte	0x04, 0x1c
        /*0042*/ 	.short	(.L_17 - .L_16)


	//   ....[0]....
.L_16:
        /*0044*/ 	.word	0x000001c0


	//----- nvinfo : EIATTR_REQNTID
	.align		4
.L_17:
        /*0048*/ 	.byte	0x04, 0x10
        /*004a*/ 	.short	(.L_19 - .L_18)
.L_18:
        /*004c*/ 	.word	0x00000080
        /*0050*/ 	.word	0x00000001
        /*0054*/ 	.word	0x00000001


	//----- nvinfo : EIATTR_CBANK_PARAM_SIZE
	.align		4
.L_19:
        /*0058*/ 	.byte	0x03, 0x19
        /*005a*/ 	.short	0x0014


	//----- nvinfo : EIATTR_PARAM_CBANK
	.align		4
        /*005c*/ 	.byte	0x04, 0x0a
        /*005e*/ 	.short	(.L_21 - .L_20)
	.align		4
.L_20:
        /*0060*/ 	.word	index@(.nv.constant0.triton_poi_fused_convolution_leaky_relu_11)
        /*0064*/ 	.short	0x0210
        /*0066*/ 	.short	0x0014


	//----- nvinfo : EIATTR_SW_WAR
	.align		4
.L_21:
        /*0068*/ 	.byte	0x04, 0x36
        /*006a*/ 	.short	(.L_23 - .L_22)
.L_22:
        /*006c*/ 	.word	0x00000008
.L_23:


//--------------------- .nv.callgraph             --------------------------
	.section	.nv.callgraph,"",@"SHT_CUDA_CALLGRAPH"
	.align	4
	.sectionentsize	8
	.align		4
        /*0000*/ 	.word	0x00000000
	.align		4
        /*0004*/ 	.word	0xffffffff
	.align		4
        /*0008*/ 	.word	0x00000000
	.align		4
        /*000c*/ 	.word	0xfffffffe
	.align		4
        /*0010*/ 	.word	0x00000000
	.align		4
        /*0014*/ 	.word	0xfffffffd
	.align		4
        /*0018*/ 	.word	0x00000000
	.align		4
        /*001c*/ 	.word	0xfffffffc


//--------------------- .text.triton_poi_fused_convolution_leaky_relu_11 --------------------------
	.section	.text.triton_poi_fused_convolution_leaky_relu_11,"ax",@progbits
	.align	128
        .global         triton_poi_fused_convolution_leaky_relu_11
        .type           triton_poi_fused_convolution_leaky_relu_11,@function
        .size           triton_poi_fused_convolution_leaky_relu_11,(.L_x_1 - triton_poi_fused_convolution_leaky_relu_11)
        .other          triton_poi_fused_convolution_leaky_relu_11,@"STO_CUDA_ENTRY STV_DEFAULT"
triton_poi_fused_convolution_leaky_relu_11:
.text.triton_poi_fused_convolution_leaky_relu_11:
[----:B------:R-:W-:Y:S01]  /*0000*/  LDC R1, c[0x0][0x28] ;  /* 0x00000a00ff017b82 */ /* 0x000fe20000000800 */
[----:B------:R-:W1:Y:S07]  /*0010*/  S2R R0, SR_TID.X ;  /* 0x0000000000007919 */ /* 0x000e6e0000002100 */
[----:B------:R-:W2:Y:S01]  /*0020*/  LDC.64 R4, c[0x0][0x218] ;  /* 0x00008600ff047b82 */ /* 0x000ea20000000a00 */
[----:B------:R-:W-:Y:S01]  /*0030*/  ULDC.64 UR4, c[0x0][0x208] ;  /* 0x0000820000047ab9 */ /* 0x000fe20000000a00 */
[----:B------:R-:W3:Y:S06]  /*0040*/  S2R R7, SR_CTAID.X ;  /* 0x0000000000077919 */ /* 0x000eec0000002500 */
[----:B------:R-:W4:Y:S01]  /*0050*/  LDC.64 R2, c[0x0][0x210] ;  /* 0x00008400ff027b82 */ /* 0x000f220000000a00 */
[----:B-1----:R-:W-:Y:S01]  /*0060*/  IMAD.SHL.U32 R0, R0, 0x2, RZ ;  /* 0x0000000200007824 */ /* 0x002fe200078e00ff */
[----:B---3--:R-:W-:-:S04]  /*0070*/  SHF.R.S32.HI R6, RZ, 0x17, R7 ;  /* 0x00000017ff067819 */ /* 0x008fc80000011407 */
[----:B------:R-:W-:Y:S02]  /*0080*/  LOP3.LUT R0, R0, 0xfe, RZ, 0xc0, !PT ;  /* 0x000000fe00007812 */ /* 0x000fe400078ec0ff */
[----:B------:R-:W-:-:S03]  /*0090*/  SGXT R6, R6, 0x1 ;  /* 0x000000010606781a */ /* 0x000fc60000000200 */
[----:B------:R-:W-:-:S04]  /*00a0*/  IMAD R7, R7, 0x100, R0 ;  /* 0x0000010007077824 */ /* 0x000fc800078e0200 */
[----:B----4-:R-:W-:Y:S01]  /*00b0*/  IMAD.WIDE R2, R7, 0x4, R2 ;  /* 0x0000000407027825 */ /* 0x010fe200078e0202 */
[----:B------:R-:W-:-:S04]  /*00c0*/  LEA.HI R6, R6, R7, RZ, 0x4 ;  /* 0x0000000706067211 */ /* 0x000fc800078f20ff */
[--C-:B------:R-:W-:Y:S02]  /*00d0*/  SHF.R.S32.HI R0, RZ, 0x4, R6.reuse ;  /* 0x00000004ff007819 */ /* 0x100fe40000011406 */
[----:B------:R-:W-:Y:S02]  /*00e0*/  SHF.R.S32.HI R9, RZ, 0x1f, R6 ;  /* 0x0000001fff097819 */ /* 0x000fe40000011406 */
[----:B------:R-:W3:Y:S02]  /*00f0*/  LDG.E.64 R6, desc[UR4][R2.64] ;  /* 0x0000000402067981 */ /* 0x000ee4000c1e1b00 */
[----:B------:R-:W-:-:S04]  /*0100*/  LEA.HI R9, R9, R0, RZ, 0x6 ;  /* 0x0000000009097211 */ /* 0x000fc800078f30ff */
[----:B------:R-:W-:-:S05]  /*0110*/  LOP3.LUT R9, R9, 0xffffffc0, RZ, 0xc0, !PT ;  /* 0xffffffc009097812 */ /* 0x000fca00078ec0ff */
[----:B------:R-:W-:-:S04]  /*0120*/  IMAD.IADD R9, R0, 0x1, -R9 ;  /* 0x0000000100097824 */ /* 0x000fc800078e0a09 */
[----:B--2---:R-:W-:-:S06]  /*0130*/  IMAD.WIDE R4, R9, 0x4, R4 ;  /* 0x0000000409047825 */ /* 0x004fcc00078e0204 */
[----:B------:R-:W3:Y:S02]  /*0140*/  LDG.E.EL R4, desc[UR4][R4.64] ;  /* 0x0000000404047981 */ /* 0x000ee4000c2e1900 */
[CC--:B---3--:R-:W-:Y:S02]  /*0150*/  FSETP.GT.AND P0, PT, R6.reuse, -R4.reuse, PT ;  /* 0x800000040600720b */ /* 0x0c8fe40003f04000 */
[C---:B------:R-:W-:Y:S01]  /*0160*/  FSETP.GT.AND P1, PT, R7.reuse, -R4, PT ;  /* 0x800000040700720b */ /* 0x040fe20003f24000 */
[--C-:B------:R-:W-:Y:S01]  /*0170*/  FADD R6, R6, R4.reuse ;  /* 0x0000000406067221 */ /* 0x100fe20000000000 */
[----:B------:R-:W-:-:S09]  /*0180*/  FADD R7, R7, R4 ;  /* 0x0000000407077221 */ /* 0x000fd20000000000 */
[----:B------:R-:W-:Y:S02]  /*0190*/  @!P0 FMUL R6, R6, 0.10000000149011611938 ;  /* 0x3dcccccd06068820 */ /* 0x000fe40000400000 */
[----:B------:R-:W-:-:S05]  /*01a0*/  @!P1 FMUL R7, R7, 0.10000000149011611938 ;  /* 0x3dcccccd07079820 */ /* 0x000fca0000400000 */
[----:B------:R-:W-:Y:S01]  /*01b0*/  STG.E.64 desc[UR4][R2.64], R6 ;  /* 0x0000000602007986 */ /* 0x000fe2000c101b04 */
[----:B------:R-:W-:Y:S05]  /*01c0*/  EXIT ;  /* 0x000000000000794d */ /* 0x000fea0003800000 */
.L_x_0:
[----:B------:R-:W-:-:S00]  /*01d0*/  BRA `(.L_x_0) ;  /* 0xfffffffc00fc7947 */ /* 0x000fc0000383ffff */
[----:B------:R-:W-:-:S00]  /*01e0*/  NOP ;  /* 0x0000000000007918 */ /* 0x000fc00000000000 */
        /* <DEDUP_REMOVED lines=9> */
.L_x_1:


//--------------------- .nv.constant0.triton_poi_fused_convolution_leaky_relu_11 --------------------------
	.section	.nv.constant0.triton_poi_fused_convolution_leaky_relu_11,"a",@progbits
	.sectionflags	@""
	.align	4
.nv.constant0.triton_poi_fused_convolution_leaky_relu_11:
	.zero		548
